//
// Generated by NVIDIA NVVM Compiler
//
// Compiler Build ID: CL-36424714
// Cuda compilation tools, release 13.0, V13.0.88
// Based on NVVM 20.0.0
//

.version 9.0
.target sm_100
.address_size 64

	// .globl	_Z24globalMemCoalescedKerneliPiS_

.visible .entry _Z24globalMemCoalescedKerneliPiS_(
	.param .u32 _Z24globalMemCoalescedKerneliPiS__param_0,
	.param .u64 .ptr .align 1 _Z24globalMemCoalescedKerneliPiS__param_1,
	.param .u64 .ptr .align 1 _Z24globalMemCoalescedKerneliPiS__param_2
)
{
	.reg .pred 	%p<3>;
	.reg .b32 	%r<11>;
	.reg .b64 	%rd<14>;

	ld.param.s32 	%rd9, [_Z24globalMemCoalescedKerneliPiS__param_0];
	ld.param.u64 	%rd7, [_Z24globalMemCoalescedKerneliPiS__param_1];
	ld.param.u64 	%rd8, [_Z24globalMemCoalescedKerneliPiS__param_2];
	mov.u32 	%r6, %ctaid.x;
	mov.u32 	%r1, %ntid.x;
	mov.u32 	%r7, %tid.x;
	mad.lo.s32 	%r10, %r6, %r1, %r7;
	cvt.u64.u32 	%rd13, %r10;
	shr.u64 	%rd2, %rd9, 2;
	setp.le.u64 	%p1, %rd2, %rd13;
	@%p1 bra 	$L__BB0_3;
	mov.u32 	%r8, %nctaid.x;
	mul.lo.s32 	%r3, %r1, %r8;
	cvta.to.global.u64 	%rd3, %rd7;
	cvta.to.global.u64 	%rd4, %rd8;
$L__BB0_2:
	shl.b64 	%rd10, %rd13, 2;
	add.s64 	%rd11, %rd3, %rd10;
	ld.global.u32 	%r9, [%rd11];
	add.s64 	%rd12, %rd4, %rd10;
	st.global.u32 	[%rd12], %r9;
	add.s32 	%r10, %r10, %r3;
	cvt.u64.u32 	%rd13, %r10;
	setp.gt.u64 	%p2, %rd2, %rd13;
	@%p2 bra 	$L__BB0_2;
$L__BB0_3:
	ret;

}
	// .globl	_Z21globalMemStrideKernelv
.visible .entry _Z21globalMemStrideKernelv()
{


	ret;

}
	// .globl	_Z21globalMemOffsetKernelv
.visible .entry _Z21globalMemOffsetKernelv()
{


	ret;

}


// ===== COMPILED SASS (sm_100) =====

	.target	sm_100

	.elftype	@"ET_EXEC"


//--------------------- .note.nv.tkinfo           --------------------------
	.section	.note.nv.tkinfo,"",@"SHT_NOTE"
	.sectionflags	@"SHF_NOTE_NV_TKINFO"
	.tkinfo
        /*0018*/ 	.word	0x00000002
        /*0030*/ 	.string	""
        /*0030*/ 	.string	"ptxas"
        /*0030*/ 	.string	"Cuda compilation tools, release 13.0, V13.0.88"
        /*0030*/ 	.string	"Build cuda_13.0.r13.0/compiler.36424714_0"
        /*0030*/ 	.string	"-arch sm_100 -m 64 "



//--------------------- .note.nv.cuinfo           --------------------------
	.section	.note.nv.cuinfo,"",@"SHT_NOTE"
	.sectionflags	@"SHF_NOTE_NV_CUINFO"
        /*0018*/ 	.short	0x0002
        /*001a*/ 	.short	0x0064
        /*001c*/ 	.short	0x0082
	.zero		2


//--------------------- .nv.info                  --------------------------
	.section	.nv.info,"",@"SHT_CUDA_INFO"
	.align	4


	//----- nvinfo : EIATTR_REGCOUNT
	.align		4
        /*0000*/ 	.byte	0x04, 0x2f
        /*0002*/ 	.short	(.L_1 - .L_0)
	.align		4
.L_0:
        /*0004*/ 	.word	index@(_Z24globalMemCoalescedKerneliPiS_)
        /*0008*/ 	.word	0x0000000c


	//----- nvinfo : EIATTR_FRAME_SIZE
	.align		4
.L_1:
        /*000c*/ 	.byte	0x04, 0x11
        /*000e*/ 	.short	(.L_3 - .L_2)
	.align		4
.L_2:
        /*0010*/ 	.word	index@(_Z24globalMemCoalescedKerneliPiS_)
        /*0014*/ 	.word	0x00000000


	//----- nvinfo : EIATTR_REGCOUNT
	.align		4
.L_3:
        /*0018*/ 	.byte	0x04, 0x2f
        /*001a*/ 	.short	(.L_5 - .L_4)
	.align		4
.L_4:
        /*001c*/ 	.word	index@(_Z21globalMemStrideKernelv)
        /*0020*/ 	.word	0x00000004


	//----- nvinfo : EIATTR_FRAME_SIZE
	.align		4
.L_5:
        /*0024*/ 	.byte	0x04, 0x11
        /*0026*/ 	.short	(.L_7 - .L_6)
	.align		4
.L_6:
        /*0028*/ 	.word	index@(_Z21globalMemStrideKernelv)
        /*002c*/ 	.word	0x00000000


	//----- nvinfo : EIATTR_REGCOUNT
	.align		4
.L_7:
        /*0030*/ 	.byte	0x04, 0x2f
        /*0032*/ 	.short	(.L_9 - .L_8)
	.align		4
.L_8:
        /*0034*/ 	.word	index@(_Z21globalMemOffsetKernelv)
        /*0038*/ 	.word	0x00000004


	//----- nvinfo : EIATTR_FRAME_SIZE
	.align		4
.L_9:
        /*003c*/ 	.byte	0x04, 0x11
        /*003e*/ 	.short	(.L_11 - .L_10)
	.align		4
.L_10:
        /*0040*/ 	.word	index@(_Z21globalMemOffsetKernelv)
        /*0044*/ 	.word	0x00000000


	//----- nvinfo : EIATTR_MIN_STACK_SIZE
	.align		4
.L_11:
        /*0048*/ 	.byte	0x04, 0x12
        /*004a*/ 	.short	(.L_13 - .L_12)
	.align		4
.L_12:
        /*004c*/ 	.word	index@(_Z21globalMemOffsetKernelv)
        /*0050*/ 	.word	0x00000000


	//----- nvinfo : EIATTR_MIN_STACK_SIZE
	.align		4
.L_13:
        /*0054*/ 	.byte	0x04, 0x12
        /*0056*/ 	.short	(.L_15 - .L_14)
	.align		4
.L_14:
        /*0058*/ 	.word	index@(_Z21globalMemStrideKernelv)
        /*005c*/ 	.word	0x00000000


	//----- nvinfo : EIATTR_MIN_STACK_SIZE
	.align		4
.L_15:
        /*0060*/ 	.byte	0x04, 0x12
        /*0062*/ 	.short	(.L_17 - .L_16)
	.align		4
.L_16:
        /*0064*/ 	.word	index@(_Z24globalMemCoalescedKerneliPiS_)
        /*0068*/ 	.word	0x00000000
.L_17:


//--------------------- .nv.compat                --------------------------
	.section	.nv.compat,"",@"SHT_CUDA_COMPAT_INFO"
	.align	4
        /*0000*/ 	.byte	0x02, 0x09, 0x00, 0x00, 0x02, 0x02, 0x01, 0x00, 0x02, 0x05, 0x05, 0x00, 0x03, 0x07, 0x01, 0x01
        /*0010*/ 	.byte	0x02, 0x03, 0x00, 0x00, 0x02, 0x06, 0x01, 0x00, 0x04, 0x0b, 0x08, 0x00, 0x09, 0x00, 0x00, 0x00
        /*0020*/ 	.byte	0x00, 0x00, 0x00, 0x00


//--------------------- .nv.info._Z21globalMemOffsetKernelv --------------------------
	.section	.nv.info._Z21globalMemOffsetKernelv,"",@"SHT_CUDA_INFO"
	.sectionflags	@""
	.align	4


	//----- nvinfo : EIATTR_CUDA_API_VERSION
	.align		4
        /*0000*/ 	.byte	0x04, 0x37
        /*0002*/ 	.short	(.L_19 - .L_18)
.L_18:
        /*0004*/ 	.word	0x00000082


	//----- nvinfo : EIATTR_SPARSE_MMA_MASK
	.align		4
.L_19:
        /*0008*/ 	.byte	0x03, 0x50
        /*000a*/ 	.short	0x0000


	//----- nvinfo : EIATTR_MAXREG_COUNT
	.align		4
        /*000c*/ 	.byte	0x03, 0x1b
        /*000e*/ 	.short	0x00ff


	//----- nvinfo : EIATTR_MERCURY_ISA_VERSION
	.align		4
        /*0010*/ 	.byte	0x03, 0x5f
        /*0012*/ 	.short	0x0101


	//----- nvinfo : EIATTR_VRC_CTA_INIT_COUNT
	.align		4
        /*0014*/ 	.byte	0x02, 0x4a
	.zero		1
	.zero		1


	//----- nvinfo : EIATTR_EXIT_INSTR_OFFSETS
	.align		4
        /*0018*/ 	.byte	0x04, 0x1c
        /*001a*/ 	.short	(.L_21 - .L_20)


	//   ....[0]....
.L_20:
        /*001c*/ 	.word	0x00000010


	//----- nvinfo : EIATTR_SW_WAR
	.align		4
.L_21:
        /*0020*/ 	.byte	0x04, 0x36
        /*0022*/ 	.short	(.L_23 - .L_22)
.L_22:
        /*0024*/ 	.word	0x00000008
.L_23:


//--------------------- .nv.info._Z21globalMemStrideKernelv --------------------------
	.section	.nv.info._Z21globalMemStrideKernelv,"",@"SHT_CUDA_INFO"
	.sectionflags	@""
	.align	4


	//----- nvinfo : EIATTR_CUDA_API_VERSION
	.align		4
        /*0000*/ 	.byte	0x04, 0x37
        /*0002*/ 	.short	(.L_25 - .L_24)
.L_24:
        /*0004*/ 	.word	0x00000082


	//----- nvinfo : EIATTR_SPARSE_MMA_MASK
	.align		4
.L_25:
        /*0008*/ 	.byte	0x03, 0x50
        /*000a*/ 	.short	0x0000


	//----- nvinfo : EIATTR_MAXREG_COUNT
	.align		4
        /*000c*/ 	.byte	0x03, 0x1b
        /*000e*/ 	.short	0x00ff


	//----- nvinfo : EIATTR_MERCURY_ISA_VERSION
	.align		4
        /*0010*/ 	.byte	0x03, 0x5f
        /*0012*/ 	.short	0x0101


	//----- nvinfo : EIATTR_VRC_CTA_INIT_COUNT
	.align		4
        /*0014*/ 	.byte	0x02, 0x4a
	.zero		1
	.zero		1


	//----- nvinfo : EIATTR_EXIT_INSTR_OFFSETS
	.align		4
        /*0018*/ 	.byte	0x04, 0x1c
        /*001a*/ 	.short	(.L_27 - .L_26)


	//   ....[0]....
.L_26:
        /*001c*/ 	.word	0x00000010


	//----- nvinfo : EIATTR_SW_WAR
	.align		4
.L_27:
        /*0020*/ 	.byte	0x04, 0x36
        /*0022*/ 	.short	(.L_29 - .L_28)
.L_28:
        /*0024*/ 	.word	0x00000008
.L_29:


//--------------------- .nv.info._Z24globalMemCoalescedKerneliPiS_ --------------------------
	.section	.nv.info._Z24globalMemCoalescedKerneliPiS_,"",@"SHT_CUDA_INFO"
	.sectionflags	@""
	.align	4


	//----- nvinfo : EIATTR_CUDA_API_VERSION
	.align		4
        /*0000*/ 	.byte	0x04, 0x37
        /*0002*/ 	.short	(.L_31 - .L_30)
.L_30:
        /*0004*/ 	.word	0x00000082


	//----- nvinfo : EIATTR_KPARAM_INFO
	.align		4
.L_31:
        /*0008*/ 	.byte	0x04, 0x17
        /*000a*/ 	.short	(.L_33 - .L_32)
.L_32:
        /*000c*/ 	.word	0x00000000
        /*0010*/ 	.short	0x0002
        /*0012*/ 	.short	0x0010
        /*0014*/ 	.byte	0x00, 0xf5, 0x21, 0x00


	//----- nvinfo : EIATTR_KPARAM_INFO
	.align		4
.L_33:
        /*0018*/ 	.byte	0x04, 0x17
        /*001a*/ 	.short	(.L_35 - .L_34)
.L_34:
        /*001c*/ 	.word	0x00000000
        /*0020*/ 	.short	0x0001
        /*0022*/ 	.short	0x0008
        /*0024*/ 	.byte	0x00, 0xf5, 0x21, 0x00


	//----- nvinfo : EIATTR_KPARAM_INFO
	.align		4
.L_35:
        /*0028*/ 	.byte	0x04, 0x17
        /*002a*/ 	.short	(.L_37 - .L_36)
.L_36:
        /*002c*/ 	.word	0x00000000
        /*0030*/ 	.short	0x0000
        /*0032*/ 	.short	0x0000
        /*0034*/ 	.byte	0x00, 0xf0, 0x11, 0x00


	//----- nvinfo : EIATTR_SPARSE_MMA_MASK
	.align		4
.L_37:
        /*0038*/ 	.byte	0x03, 0x50
        /*003a*/ 	.short	0x0000


	//----- nvinfo : EIATTR_MAXREG_COUNT
	.align		4
        /*003c*/ 	.byte	0x03, 0x1b
        /*003e*/ 	.short	0x00ff


	//----- nvinfo : EIATTR_MERCURY_ISA_VERSION
	.align		4
        /*0040*/ 	.byte	0x03, 0x5f
        /*0042*/ 	.short	0x0101


	//----- nvinfo : EIATTR_VRC_CTA_INIT_COUNT
	.align		4
        /*0044*/ 	.byte	0x02, 0x4a
	.zero		1
	.zero		1


	//----- nvinfo : EIATTR_EXIT_INSTR_OFFSETS
	.align		4
        /*0048*/ 	.byte	0x04, 0x1c
        /*004a*/ 	.short	(.L_39 - .L_38)


	//   ....[0]....
.L_38:
        /*004c*/ 	.word	0x000000c0


	//   ....[1]....
        /*0050*/ 	.word	0x00000220


	//----- nvinfo : EIATTR_CRS_STACK_SIZE
	.align		4
.L_39:
        /*0054*/ 	.byte	0x04, 0x1e
        /*0056*/ 	.short	(.L_41 - .L_40)
.L_40:
        /*0058*/ 	.word	0x00000000


	//----- nvinfo : EIATTR_CBANK_PARAM_SIZE
	.align		4
.L_41:
        /*005c*/ 	.byte	0x03, 0x19
        /*005e*/ 	.short	0x0018


	//----- nvinfo : EIATTR_PARAM_CBANK
	.align		4
        /*0060*/ 	.byte	0x04, 0x0a
        /*0062*/ 	.short	(.L_43 - .L_42)
	.align		4
.L_42:
        /*0064*/ 	.word	index@(.nv.constant0._Z24globalMemCoalescedKerneliPiS_)
        /*0068*/ 	.short	0x0380
        /*006a*/ 	.short	0x0018


	//----- nvinfo : EIATTR_SW_WAR
	.align		4
.L_43:
        /*006c*/ 	.byte	0x04, 0x36
        /*006e*/ 	.short	(.L_45 - .L_44)
.L_44:
        /*0070*/ 	.word	0x00000008
.L_45:


//--------------------- .nv.callgraph             --------------------------
	.section	.nv.callgraph,"",@"SHT_CUDA_CALLGRAPH"
	.align	4
	.sectionentsize	8
	.align		4
        /*0000*/ 	.word	0x00000000
	.align		4
        /*0004*/ 	.word	0xffffffff
	.align		4
        /*0008*/ 	.word	0x00000000
	.align		4
        /*000c*/ 	.word	0xfffffffe
	.align		4
        /*0010*/ 	.word	0x00000000
	.align		4
        /*0014*/ 	.word	0xfffffffd
	.align		4
        /*0018*/ 	.word	0x00000000
	.align		4
        /*001c*/ 	.word	0xfffffffc


//--------------------- .text._Z21globalMemOffsetKernelv --------------------------
	.section	.text._Z21globalMemOffsetKernelv,"ax",@progbits
	.align	128
        .global         _Z21globalMemOffsetKernelv
        .type           _Z21globalMemOffsetKernelv,@function
        .size           _Z21globalMemOffsetKernelv,(.L_x_4 - _Z21globalMemOffsetKernelv)
        .other          _Z21globalMemOffsetKernelv,@"STO_CUDA_ENTRY STV_DEFAULT"
_Z21globalMemOffsetKernelv:
.text._Z21globalMemOffsetKernelv:
[----:B------:R-:W-:Y:S01]  /*0000*/  LDC R1, c[0x0][0x37c] ;  /* 0x0000df00ff017b82 */ /* 0x000fe20000000800 */
[----:B------:R-:W-:Y:S05]  /*0010*/  EXIT ;  /* 0x000000000000794d */ /* 0x000fea0003800000 */
.L_x_0:
[----:B------:R-:W-:-:S00]  /*0020*/  BRA `(.L_x_0) ;  /* 0xfffffffc00fc7947 */ /* 0x000fc0000383ffff */
[----:B------:R-:W-:-:S00]  /*0030*/  NOP ;  /* 0x0000000000007918 */ /* 0x000fc00000000000 */
        /* <DEDUP_REMOVED lines=12> */
.L_x_4:


//--------------------- .text._Z21globalMemStrideKernelv --------------------------
	.section	.text._Z21globalMemStrideKernelv,"ax",@progbits
	.align	128
        .global         _Z21globalMemStrideKernelv
        .type           _Z21globalMemStrideKernelv,@function
        .size           _Z21globalMemStrideKernelv,(.L_x_5 - _Z21globalMemStrideKernelv)
        .other          _Z21globalMemStrideKernelv,@"STO_CUDA_ENTRY STV_DEFAULT"
_Z21globalMemStrideKernelv:
.text._Z21globalMemStrideKernelv:
[----:B------:R-:W-:Y:S01]  /*0000*/  LDC R1, c[0x0][0x37c] ;  /* 0x0000df00ff017b82 */ /* 0x000fe20000000800 */
[----:B------:R-:W-:Y:S05]  /*0010*/  EXIT ;  /* 0x000000000000794d */ /* 0x000fea0003800000 */
.L_x_1:
        /* <DEDUP_REMOVED lines=14> */
.L_x_5:


//--------------------- .text._Z24globalMemCoalescedKerneliPiS_ --------------------------
	.section	.text._Z24globalMemCoalescedKerneliPiS_,"ax",@progbits
	.align	128
        .global         _Z24globalMemCoalescedKerneliPiS_
        .type           _Z24globalMemCoalescedKerneliPiS_,@function
        .size           _Z24globalMemCoalescedKerneliPiS_,(.L_x_6 - _Z24globalMemCoalescedKerneliPiS_)
        .other          _Z24globalMemCoalescedKerneliPiS_,@"STO_CUDA_ENTRY STV_DEFAULT"
_Z24globalMemCoalescedKerneliPiS_:
.text._Z24globalMemCoalescedKerneliPiS_:
[----:B------:R-:W-:Y:S01]  /*0000*/  LDC R1, c[0x0][0x37c] ;  /* 0x0000df00ff017b82 */ /* 0x000fe20000000800 */
[----:B------:R-:W0:Y:S01]  /*0010*/  S2R R0, SR_TID.X ;  /* 0x0000000000007919 */ /* 0x000e220000002100 */
[----:B------:R-:W1:Y:S06]  /*0020*/  LDCU UR5, c[0x0][0x380] ;  /* 0x00007000ff0577ac */ /* 0x000e6c0008000800 */
[----:B------:R-:W0:Y:S08]  /*0030*/  S2UR UR6, SR_CTAID.X ;  /* 0x00000000000679c3 */ /* 0x000e300000002500 */
[----:B------:R-:W0:Y:S01]  /*0040*/  LDC R7, c[0x0][0x360] ;  /* 0x0000d800ff077b82 */ /* 0x000e220000000800 */
[----:B-1----:R-:W-:-:S04]  /*0050*/  USHF.R.S32.HI UR4, URZ, 0x1f, UR5 ;  /* 0x0000001fff047899 */ /* 0x002fc80008011405 */
[----:B------:R-:W-:Y:S02]  /*0060*/  USHF.R.U64 UR5, UR5, 0x2, UR4 ;  /* 0x0000000205057899 */ /* 0x000fe40008001204 */
[----:B------:R-:W-:-:S06]  /*0070*/  USHF.R.U32.HI UR4, URZ, 0x2, UR4 ;  /* 0x00000002ff047899 */ /* 0x000fcc0008011604 */
[----:B------:R-:W-:Y:S02]  /*0080*/  IMAD.U32 R2, RZ, RZ, UR4 ;  /* 0x00000004ff027e24 */ /* 0x000fe4000f8e00ff */
[----:B0-----:R-:W-:-:S05]  /*0090*/  IMAD R0, R7, UR6, R0 ;  /* 0x0000000607007c24 */ /* 0x001fca000f8e0200 */
[----:B------:R-:W-:-:S04]  /*00a0*/  ISETP.LT.U32.AND P0, PT, R0, UR5, PT ;  /* 0x0000000500007c0c */ /* 0x000fc8000bf01070 */
[----:B------:R-:W-:-:S13]  /*00b0*/  ISETP.GT.U32.AND.EX P0, PT, R2, RZ, PT, P0 ;  /* 0x000000ff0200720c */ /* 0x000fda0003f04100 */
[----:B------:R-:W-:Y:S05]  /*00c0*/  @!P0 EXIT ;  /* 0x000000000000894d */ /* 0x000fea0003800000 */
[----:B------:R-:W0:Y:S01]  /*00d0*/  LDCU UR6, c[0x0][0x370] ;  /* 0x00006e00ff0677ac */ /* 0x000e220008000800 */
[----:B------:R-:W-:Y:S02]  /*00e0*/  IMAD.MOV.U32 R6, RZ, RZ, R0 ;  /* 0x000000ffff067224 */ /* 0x000fe400078e0000 */
[----:B------:R-:W-:Y:S01]  /*00f0*/  IMAD.MOV.U32 R9, RZ, RZ, RZ ;  /* 0x000000ffff097224 */ /* 0x000fe200078e00ff */
[----:B------:R-:W1:Y:S01]  /*0100*/  LDCU.64 UR8, c[0x0][0x358] ;  /* 0x00006b00ff0877ac */ /* 0x000e620008000a00 */
[----:B------:R-:W2:Y:S01]  /*0110*/  LDCU.64 UR10, c[0x0][0x388] ;  /* 0x00007100ff0a77ac */ /* 0x000ea20008000a00 */
[----:B------:R-:W3:Y:S01]  /*0120*/  LDCU.64 UR12, c[0x0][0x390] ;  /* 0x00007200ff0c77ac */ /* 0x000ee20008000a00 */
[----:B0-----:R-:W-:-:S07]  /*0130*/  IMAD R7, R7, UR6, RZ ;  /* 0x0000000607077c24 */ /* 0x001fce000f8e02ff */
.L_x_2:
[C---:B0-----:R-:W-:Y:S01]  /*0140*/  IMAD.SHL.U32 R4, R6.reuse, 0x4, RZ ;  /* 0x0000000406047824 */ /* 0x041fe200078e00ff */
[----:B------:R-:W-:-:S04]  /*0150*/  SHF.L.U64.HI R5, R6, 0x2, R9 ;  /* 0x0000000206057819 */ /* 0x000fc80000010209 */
[----:B--2---:R-:W-:-:S04]  /*0160*/  IADD3 R2, P0, PT, R4, UR10, RZ ;  /* 0x0000000a04027c10 */ /* 0x004fc8000ff1e0ff */
[----:B------:R-:W-:-:S06]  /*0170*/  IADD3.X R3, PT, PT, R5, UR11, RZ, P0, !PT ;  /* 0x0000000b05037c10 */ /* 0x000fcc00087fe4ff */
[----:B-1----:R-:W2:Y:S01]  /*0180*/  LDG.E R3, desc[UR8][R2.64] ;  /* 0x0000000802037981 */ /* 0x002ea2000c1e1900 */
[----:B---3--:R-:W-:Y:S01]  /*0190*/  IADD3 R4, P0, PT, R4, UR12, RZ ;  /* 0x0000000c04047c10 */ /* 0x008fe2000ff1e0ff */
[----:B------:R-:W-:Y:S02]  /*01a0*/  IMAD.IADD R6, R7, 0x1, R0 ;  /* 0x0000000107067824 */ /* 0x000fe400078e0200 */
[----:B------:R-:W-:Y:S01]  /*01b0*/  IMAD.U32 R0, RZ, RZ, UR4 ;  /* 0x00000004ff007e24 */ /* 0x000fe2000f8e00ff */
[----:B------:R-:W-:Y:S02]  /*01c0*/  IADD3.X R5, PT, PT, R5, UR13, RZ, P0, !PT ;  /* 0x0000000d05057c10 */ /* 0x000fe400087fe4ff */
[----:B------:R-:W-:-:S04]  /*01d0*/  ISETP.LT.U32.AND P0, PT, R6, UR5, PT ;  /* 0x0000000506007c0c */ /* 0x000fc8000bf01070 */
[----:B------:R-:W-:Y:S01]  /*01e0*/  ISETP.GT.U32.AND.EX P0, PT, R0, RZ, PT, P0 ;  /* 0x000000ff0000720c */ /* 0x000fe20003f04100 */
[----:B------:R-:W-:Y:S01]  /*01f0*/  IMAD.MOV.U32 R0, RZ, RZ, R6 ;  /* 0x000000ffff007224 */ /* 0x000fe200078e0006 */
[----:B--2---:R0:W-:Y:S11]  /*0200*/  STG.E desc[UR8][R4.64], R3 ;  /* 0x0000000304007986 */ /* 0x0041f6000c101908 */
[----:B------:R-:W-:Y:S05]  /*0210*/  @P0 BRA `(.L_x_2) ;  /* 0xfffffffc00c80947 */ /* 0x000fea000383ffff */
[----:B------:R-:W-:Y:S05]  /*0220*/  EXIT ;  /* 0x000000000000794d */ /* 0x000fea0003800000 */
.L_x_3:
        /* <DEDUP_REMOVED lines=13> */
.L_x_6:


//--------------------- .nv.shared.reserved.0     --------------------------
	.section	.nv.shared.reserved.0,"aw",@nobits
	.weak		__nv_reservedSMEM_offset_0_alias
	.size		__nv_reservedSMEM_offset_0_alias, 0, 64
	.other		__nv_reservedSMEM_offset_0_alias,@"STO_CUDA_RESERVED_SHARED STV_DEFAULT"
__nv_reservedSMEM_offset_0_alias:
	.zero		0
	.zero		64


//--------------------- .nv.constant0._Z21globalMemOffsetKernelv --------------------------
	.section	.nv.constant0._Z21globalMemOffsetKernelv,"a",@progbits
	.sectionflags	@""
	.align	4
.nv.constant0._Z21globalMemOffsetKernelv:
	.zero		896


//--------------------- .nv.constant0._Z21globalMemStrideKernelv --------------------------
	.section	.nv.constant0._Z21globalMemStrideKernelv,"a",@progbits
	.sectionflags	@""
	.align	4
.nv.constant0._Z21globalMemStrideKernelv:
	.zero		896


//--------------------- .nv.constant0._Z24globalMemCoalescedKerneliPiS_ --------------------------
	.section	.nv.constant0._Z24globalMemCoalescedKerneliPiS_,"a",@progbits
	.sectionflags	@""
	.align	4
.nv.constant0._Z24globalMemCoalescedKerneliPiS_:
	.zero		920


//--------------------- SYMBOLS --------------------------

	.type		.nv.reservedSmem.offset0,@object
	.size		.nv.reservedSmem.offset0,0x4
